//
// Generated by NVIDIA NVVM Compiler
//
// Compiler Build ID: CL-36424714
// Cuda compilation tools, release 13.0, V13.0.88
// Based on NVVM 20.0.0
//

.version 9.0
.target sm_100
.address_size 64

	// .globl	_Z10vecProductPiS_S_i

.visible .entry _Z10vecProductPiS_S_i(
	.param .u64 .ptr .align 1 _Z10vecProductPiS_S_i_param_0,
	.param .u64 .ptr .align 1 _Z10vecProductPiS_S_i_param_1,
	.param .u64 .ptr .align 1 _Z10vecProductPiS_S_i_param_2,
	.param .u32 _Z10vecProductPiS_S_i_param_3
)
{
	.reg .pred 	%p<2>;
	.reg .b32 	%r<9>;
	.reg .b64 	%rd<11>;

	ld.param.u64 	%rd1, [_Z10vecProductPiS_S_i_param_0];
	ld.param.u64 	%rd2, [_Z10vecProductPiS_S_i_param_1];
	ld.param.u64 	%rd3, [_Z10vecProductPiS_S_i_param_2];
	ld.param.u32 	%r2, [_Z10vecProductPiS_S_i_param_3];
	mov.u32 	%r3, %ctaid.x;
	mov.u32 	%r4, %ntid.x;
	mov.u32 	%r5, %tid.x;
	mad.lo.s32 	%r1, %r3, %r4, %r5;
	setp.ge.s32 	%p1, %r1, %r2;
	@%p1 bra 	$L__BB0_2;
	cvta.to.global.u64 	%rd4, %rd1;
	cvta.to.global.u64 	%rd5, %rd2;
	cvta.to.global.u64 	%rd6, %rd3;
	mul.wide.s32 	%rd7, %r1, 4;
	add.s64 	%rd8, %rd4, %rd7;
	ld.global.u32 	%r6, [%rd8];
	add.s64 	%rd9, %rd5, %rd7;
	ld.global.u32 	%r7, [%rd9];
	mul.lo.s32 	%r8, %r7, %r6;
	add.s64 	%rd10, %rd6, %rd7;
	st.global.u32 	[%rd10], %r8;
$L__BB0_2:
	ret;

}


// ===== COMPILED SASS (sm_100) =====

	.target	sm_100

	.elftype	@"ET_EXEC"


//--------------------- .note.nv.tkinfo           --------------------------
	.section	.note.nv.tkinfo,"",@"SHT_NOTE"
	.sectionflags	@"SHF_NOTE_NV_TKINFO"
	.tkinfo
        /*0018*/ 	.word	0x00000002
        /*0030*/ 	.string	""
        /*0030*/ 	.string	"ptxas"
        /*0030*/ 	.string	"Cuda compilation tools, release 13.0, V13.0.88"
        /*0030*/ 	.string	"Build cuda_13.0.r13.0/compiler.36424714_0"
        /*0030*/ 	.string	"-arch sm_100 -m 64 "



//--------------------- .note.nv.cuinfo           --------------------------
	.section	.note.nv.cuinfo,"",@"SHT_NOTE"
	.sectionflags	@"SHF_NOTE_NV_CUINFO"
        /*0018*/ 	.short	0x0002
        /*001a*/ 	.short	0x0064
        /*001c*/ 	.short	0x0082
	.zero		2


//--------------------- .nv.info                  --------------------------
	.section	.nv.info,"",@"SHT_CUDA_INFO"
	.align	4


	//----- nvinfo : EIATTR_REGCOUNT
	.align		4
        /*0000*/ 	.byte	0x04, 0x2f
        /*0002*/ 	.short	(.L_1 - .L_0)
	.align		4
.L_0:
        /*0004*/ 	.word	index@(_Z10vecProductPiS_S_i)
        /*0008*/ 	.word	0x0000000c


	//----- nvinfo : EIATTR_FRAME_SIZE
	.align		4
.L_1:
        /*000c*/ 	.byte	0x04, 0x11
        /*000e*/ 	.short	(.L_3 - .L_2)
	.align		4
.L_2:
        /*0010*/ 	.word	index@(_Z10vecProductPiS_S_i)
        /*0014*/ 	.word	0x00000000


	//----- nvinfo : EIATTR_MIN_STACK_SIZE
	.align		4
.L_3:
        /*0018*/ 	.byte	0x04, 0x12
        /*001a*/ 	.short	(.L_5 - .L_4)
	.align		4
.L_4:
        /*001c*/ 	.word	index@(_Z10vecProductPiS_S_i)
        /*0020*/ 	.word	0x00000000
.L_5:


//--------------------- .nv.compat                --------------------------
	.section	.nv.compat,"",@"SHT_CUDA_COMPAT_INFO"
	.align	4
        /*0000*/ 	.byte	0x02, 0x09, 0x00, 0x00, 0x02, 0x02, 0x01, 0x00, 0x02, 0x05, 0x05, 0x00, 0x03, 0x07, 0x01, 0x01
        /*0010*/ 	.byte	0x02, 0x03, 0x00, 0x00, 0x02, 0x06, 0x01, 0x00, 0x04, 0x0b, 0x08, 0x00, 0x09, 0x00, 0x00, 0x00
        /*0020*/ 	.byte	0x00, 0x00, 0x00, 0x00


//--------------------- .nv.info._Z10vecProductPiS_S_i --------------------------
	.section	.nv.info._Z10vecProductPiS_S_i,"",@"SHT_CUDA_INFO"
	.sectionflags	@""
	.align	4


	//----- nvinfo : EIATTR_CUDA_API_VERSION
	.align		4
        /*0000*/ 	.byte	0x04, 0x37
        /*0002*/ 	.short	(.L_7 - .L_6)
.L_6:
        /*0004*/ 	.word	0x00000082


	//----- nvinfo : EIATTR_KPARAM_INFO
	.align		4
.L_7:
        /*0008*/ 	.byte	0x04, 0x17
        /*000a*/ 	.short	(.L_9 - .L_8)
.L_8:
        /*000c*/ 	.word	0x00000000
        /*0010*/ 	.short	0x0003
        /*0012*/ 	.short	0x0018
        /*0014*/ 	.byte	0x00, 0xf0, 0x11, 0x00


	//----- nvinfo : EIATTR_KPARAM_INFO
	.align		4
.L_9:
        /*0018*/ 	.byte	0x04, 0x17
        /*001a*/ 	.short	(.L_11 - .L_10)
.L_10:
        /*001c*/ 	.word	0x00000000
        /*0020*/ 	.short	0x0002
        /*0022*/ 	.short	0x0010
        /*0024*/ 	.byte	0x00, 0xf5, 0x21, 0x00


	//----- nvinfo : EIATTR_KPARAM_INFO
	.align		4
.L_11:
        /*0028*/ 	.byte	0x04, 0x17
        /*002a*/ 	.short	(.L_13 - .L_12)
.L_12:
        /*002c*/ 	.word	0x00000000
        /*0030*/ 	.short	0x0001
        /*0032*/ 	.short	0x0008
        /*0034*/ 	.byte	0x00, 0xf5, 0x21, 0x00


	//----- nvinfo : EIATTR_KPARAM_INFO
	.align		4
.L_13:
        /*0038*/ 	.byte	0x04, 0x17
        /*003a*/ 	.short	(.L_15 - .L_14)
.L_14:
        /*003c*/ 	.word	0x00000000
        /*0040*/ 	.short	0x0000
        /*0042*/ 	.short	0x0000
        /*0044*/ 	.byte	0x00, 0xf5, 0x21, 0x00


	//----- nvinfo : EIATTR_SPARSE_MMA_MASK
	.align		4
.L_15:
        /*0048*/ 	.byte	0x03, 0x50
        /*004a*/ 	.short	0x0000


	//----- nvinfo : EIATTR_MAXREG_COUNT
	.align		4
        /*004c*/ 	.byte	0x03, 0x1b
        /*004e*/ 	.short	0x00ff


	//----- nvinfo : EIATTR_MERCURY_ISA_VERSION
	.align		4
        /*0050*/ 	.byte	0x03, 0x5f
        /*0052*/ 	.short	0x0101


	//----- nvinfo : EIATTR_VRC_CTA_INIT_COUNT
	.align		4
        /*0054*/ 	.byte	0x02, 0x4a
	.zero		1
	.zero		1


	//----- nvinfo : EIATTR_EXIT_INSTR_OFFSETS
	.align		4
        /*0058*/ 	.byte	0x04, 0x1c
        /*005a*/ 	.short	(.L_17 - .L_16)


	//   ....[0]....
.L_16:
        /*005c*/ 	.word	0x00000070


	//   ....[1]....
        /*0060*/ 	.word	0x00000130


	//----- nvinfo : EIATTR_CBANK_PARAM_SIZE
	.align		4
.L_17:
        /*0064*/ 	.byte	0x03, 0x19
        /*0066*/ 	.short	0x001c


	//----- nvinfo : EIATTR_PARAM_CBANK
	.align		4
        /*0068*/ 	.byte	0x04, 0x0a
        /*006a*/ 	.short	(.L_19 - .L_18)
	.align		4
.L_18:
        /*006c*/ 	.word	index@(.nv.constant0._Z10vecProductPiS_S_i)
        /*0070*/ 	.short	0x0380
        /*0072*/ 	.short	0x001c


	//----- nvinfo : EIATTR_SW_WAR
	.align		4
.L_19:
        /*0074*/ 	.byte	0x04, 0x36
        /*0076*/ 	.short	(.L_21 - .L_20)
.L_20:
        /*0078*/ 	.word	0x00000008
.L_21:


//--------------------- .nv.callgraph             --------------------------
	.section	.nv.callgraph,"",@"SHT_CUDA_CALLGRAPH"
	.align	4
	.sectionentsize	8
	.align		4
        /*0000*/ 	.word	0x00000000
	.align		4
        /*0004*/ 	.word	0xffffffff
	.align		4
        /*0008*/ 	.word	0x00000000
	.align		4
        /*000c*/ 	.word	0xfffffffe
	.align		4
        /*0010*/ 	.word	0x00000000
	.align		4
        /*0014*/ 	.word	0xfffffffd
	.align		4
        /*0018*/ 	.word	0x00000000
	.align		4
        /*001c*/ 	.word	0xfffffffc


//--------------------- .text._Z10vecProductPiS_S_i --------------------------
	.section	.text._Z10vecProductPiS_S_i,"ax",@progbits
	.align	128
        .global         _Z10vecProductPiS_S_i
        .type           _Z10vecProductPiS_S_i,@function
        .size           _Z10vecProductPiS_S_i,(.L_x_1 - _Z10vecProductPiS_S_i)
        .other          _Z10vecProductPiS_S_i,@"STO_CUDA_ENTRY STV_DEFAULT"
_Z10vecProductPiS_S_i:
.text._Z10vecProductPiS_S_i:
[----:B------:R-:W-:Y:S01]  /*0000*/  LDC R1, c[0x0][0x37c] ;  /* 0x0000df00ff017b82 */ /* 0x000fe20000000800 */
[----:B------:R-:W0:Y:S07]  /*0010*/  S2R R0, SR_TID.X ;  /* 0x0000000000007919 */ /* 0x000e2e0000002100 */
[----:B------:R-:W0:Y:S01]  /*0020*/  S2UR UR4, SR_CTAID.X ;  /* 0x00000000000479c3 */ /* 0x000e220000002500 */
[----:B------:R-:W1:Y:S07]  /*0030*/  LDCU UR5, c[0x0][0x398] ;  /* 0x00007300ff0577ac */ /* 0x000e6e0008000800 */
[----:B------:R-:W0:Y:S02]  /*0040*/  LDC R9, c[0x0][0x360] ;  /* 0x0000d800ff097b82 */ /* 0x000e240000000800 */
[----:B0-----:R-:W-:-:S05]  /*0050*/  IMAD R9, R9, UR4, R0 ;  /* 0x0000000409097c24 */ /* 0x001fca000f8e0200 */
[----:B-1----:R-:W-:-:S13]  /*0060*/  ISETP.GE.AND P0, PT, R9, UR5, PT ;  /* 0x0000000509007c0c */ /* 0x002fda000bf06270 */
[----:B------:R-:W-:Y:S05]  /*0070*/  @P0 EXIT ;  /* 0x000000000000094d */ /* 0x000fea0003800000 */
[----:B------:R-:W0:Y:S01]  /*0080*/  LDC.64 R2, c[0x0][0x380] ;  /* 0x0000e000ff027b82 */ /* 0x000e220000000a00 */
[----:B------:R-:W1:Y:S07]  /*0090*/  LDCU.64 UR4, c[0x0][0x358] ;  /* 0x00006b00ff0477ac */ /* 0x000e6e0008000a00 */
[----:B------:R-:W2:Y:S08]  /*00a0*/  LDC.64 R4, c[0x0][0x388] ;  /* 0x0000e200ff047b82 */ /* 0x000eb00000000a00 */
[----:B------:R-:W3:Y:S01]  /*00b0*/  LDC.64 R6, c[0x0][0x390] ;  /* 0x0000e400ff067b82 */ /* 0x000ee20000000a00 */
[----:B0-----:R-:W-:-:S06]  /*00c0*/  IMAD.WIDE R2, R9, 0x4, R2 ;  /* 0x0000000409027825 */ /* 0x001fcc00078e0202 */
[----:B-1----:R-:W4:Y:S01]  /*00d0*/  LDG.E R2, desc[UR4][R2.64] ;  /* 0x0000000402027981 */ /* 0x002f22000c1e1900 */
[----:B--2---:R-:W-:-:S06]  /*00e0*/  IMAD.WIDE R4, R9, 0x4, R4 ;  /* 0x0000000409047825 */ /* 0x004fcc00078e0204 */
[----:B------:R-:W4:Y:S01]  /*00f0*/  LDG.E R5, desc[UR4][R4.64] ;  /* 0x0000000404057981 */ /* 0x000f22000c1e1900 */
[----:B---3--:R-:W-:-:S04]  /*0100*/  IMAD.WIDE R6, R9, 0x4, R6 ;  /* 0x0000000409067825 */ /* 0x008fc800078e0206 */
[----:B----4-:R-:W-:-:S05]  /*0110*/  IMAD R9, R2, R5, RZ ;  /* 0x0000000502097224 */ /* 0x010fca00078e02ff */
[----:B------:R-:W-:Y:S01]  /*0120*/  STG.E desc[UR4][R6.64], R9 ;  /* 0x0000000906007986 */ /* 0x000fe2000c101904 */
[----:B------:R-:W-:Y:S05]  /*0130*/  EXIT ;  /* 0x000000000000794d */ /* 0x000fea0003800000 */
.L_x_0:
[----:B------:R-:W-:-:S00]  /*0140*/  BRA `(.L_x_0) ;  /* 0xfffffffc00fc7947 */ /* 0x000fc0000383ffff */
[----:B------:R-:W-:-:S00]  /*0150*/  NOP ;  /* 0x0000000000007918 */ /* 0x000fc00000000000 */
        /* <DEDUP_REMOVED lines=10> */
.L_x_1:


//--------------------- .nv.shared.reserved.0     --------------------------
	.section	.nv.shared.reserved.0,"aw",@nobits
	.weak		__nv_reservedSMEM_offset_0_alias
	.size		__nv_reservedSMEM_offset_0_alias, 0, 64
	.other		__nv_reservedSMEM_offset_0_alias,@"STO_CUDA_RESERVED_SHARED STV_DEFAULT"
__nv_reservedSMEM_offset_0_alias:
	.zero		0
	.zero		64


//--------------------- .nv.constant0._Z10vecProductPiS_S_i --------------------------
	.section	.nv.constant0._Z10vecProductPiS_S_i,"a",@progbits
	.sectionflags	@""
	.align	4
.nv.constant0._Z10vecProductPiS_S_i:
	.zero		924


//--------------------- SYMBOLS --------------------------

	.type		.nv.reservedSmem.offset0,@object
	.size		.nv.reservedSmem.offset0,0x4
